//
// Generated by NVIDIA NVVM Compiler
//
// Compiler Build ID: CL-36424714
// Cuda compilation tools, release 13.0, V13.0.88
// Based on NVVM 20.0.0
//

.version 9.0
.target sm_100
.address_size 64

	// .globl	_Z14mean_per_blockPiS_i

.visible .entry _Z14mean_per_blockPiS_i(
	.param .u64 .ptr .align 1 _Z14mean_per_blockPiS_i_param_0,
	.param .u64 .ptr .align 1 _Z14mean_per_blockPiS_i_param_1,
	.param .u32 _Z14mean_per_blockPiS_i_param_2
)
{
	.reg .pred 	%p<10>;
	.reg .b32 	%r<118>;
	.reg .b64 	%rd<16>;

	ld.param.u64 	%rd4, [_Z14mean_per_blockPiS_i_param_0];
	ld.param.u64 	%rd3, [_Z14mean_per_blockPiS_i_param_1];
	ld.param.u32 	%r38, [_Z14mean_per_blockPiS_i_param_2];
	cvta.to.global.u64 	%rd1, %rd4;
	mov.u32 	%r1, %ntid.x;
	mov.u32 	%r2, %ctaid.x;
	mul.lo.s32 	%r106, %r1, %r2;
	add.s32 	%r39, %r106, %r1;
	min.u32 	%r4, %r39, %r38;
	setp.ge.u32 	%p1, %r106, %r4;
	mov.b32 	%r117, 0;
	@%p1 bra 	$L__BB0_13;
	sub.s32 	%r5, %r4, %r106;
	and.b32  	%r6, %r5, 15;
	sub.s32 	%r42, %r106, %r4;
	setp.gt.u32 	%p2, %r42, -16;
	mov.b32 	%r117, 0;
	@%p2 bra 	$L__BB0_4;
	and.b32  	%r44, %r5, -16;
	neg.s32 	%r102, %r44;
	add.s64 	%rd2, %rd1, 32;
	mov.b32 	%r117, 0;
$L__BB0_3:
	.pragma "nounroll";
	mul.wide.s32 	%rd5, %r106, 4;
	add.s64 	%rd6, %rd2, %rd5;
	ld.global.u32 	%r45, [%rd6+-32];
	add.s32 	%r46, %r45, %r117;
	ld.global.u32 	%r47, [%rd6+-28];
	add.s32 	%r48, %r47, %r46;
	ld.global.u32 	%r49, [%rd6+-24];
	add.s32 	%r50, %r49, %r48;
	ld.global.u32 	%r51, [%rd6+-20];
	add.s32 	%r52, %r51, %r50;
	ld.global.u32 	%r53, [%rd6+-16];
	add.s32 	%r54, %r53, %r52;
	ld.global.u32 	%r55, [%rd6+-12];
	add.s32 	%r56, %r55, %r54;
	ld.global.u32 	%r57, [%rd6+-8];
	add.s32 	%r58, %r57, %r56;
	ld.global.u32 	%r59, [%rd6+-4];
	add.s32 	%r60, %r59, %r58;
	ld.global.u32 	%r61, [%rd6];
	add.s32 	%r62, %r61, %r60;
	ld.global.u32 	%r63, [%rd6+4];
	add.s32 	%r64, %r63, %r62;
	ld.global.u32 	%r65, [%rd6+8];
	add.s32 	%r66, %r65, %r64;
	ld.global.u32 	%r67, [%rd6+12];
	add.s32 	%r68, %r67, %r66;
	ld.global.u32 	%r69, [%rd6+16];
	add.s32 	%r70, %r69, %r68;
	ld.global.u32 	%r71, [%rd6+20];
	add.s32 	%r72, %r71, %r70;
	ld.global.u32 	%r73, [%rd6+24];
	add.s32 	%r74, %r73, %r72;
	ld.global.u32 	%r75, [%rd6+28];
	add.s32 	%r117, %r75, %r74;
	add.s32 	%r106, %r106, 16;
	add.s32 	%r102, %r102, 16;
	setp.ne.s32 	%p3, %r102, 0;
	@%p3 bra 	$L__BB0_3;
$L__BB0_4:
	setp.eq.s32 	%p4, %r6, 0;
	@%p4 bra 	$L__BB0_13;
	and.b32  	%r17, %r5, 7;
	setp.lt.u32 	%p5, %r6, 8;
	@%p5 bra 	$L__BB0_7;
	mul.wide.s32 	%rd7, %r106, 4;
	add.s64 	%rd8, %rd1, %rd7;
	ld.global.u32 	%r77, [%rd8];
	add.s32 	%r78, %r77, %r117;
	ld.global.u32 	%r79, [%rd8+4];
	add.s32 	%r80, %r79, %r78;
	ld.global.u32 	%r81, [%rd8+8];
	add.s32 	%r82, %r81, %r80;
	ld.global.u32 	%r83, [%rd8+12];
	add.s32 	%r84, %r83, %r82;
	ld.global.u32 	%r85, [%rd8+16];
	add.s32 	%r86, %r85, %r84;
	ld.global.u32 	%r87, [%rd8+20];
	add.s32 	%r88, %r87, %r86;
	ld.global.u32 	%r89, [%rd8+24];
	add.s32 	%r90, %r89, %r88;
	ld.global.u32 	%r91, [%rd8+28];
	add.s32 	%r117, %r91, %r90;
	add.s32 	%r106, %r106, 8;
$L__BB0_7:
	setp.eq.s32 	%p6, %r17, 0;
	@%p6 bra 	$L__BB0_13;
	and.b32  	%r23, %r5, 3;
	setp.lt.u32 	%p7, %r17, 4;
	@%p7 bra 	$L__BB0_10;
	mul.wide.s32 	%rd9, %r106, 4;
	add.s64 	%rd10, %rd1, %rd9;
	ld.global.u32 	%r93, [%rd10];
	add.s32 	%r94, %r93, %r117;
	ld.global.u32 	%r95, [%rd10+4];
	add.s32 	%r96, %r95, %r94;
	ld.global.u32 	%r97, [%rd10+8];
	add.s32 	%r98, %r97, %r96;
	ld.global.u32 	%r99, [%rd10+12];
	add.s32 	%r117, %r99, %r98;
	add.s32 	%r106, %r106, 4;
$L__BB0_10:
	setp.eq.s32 	%p8, %r23, 0;
	@%p8 bra 	$L__BB0_13;
	neg.s32 	%r114, %r23;
$L__BB0_12:
	.pragma "nounroll";
	mul.wide.s32 	%rd11, %r106, 4;
	add.s64 	%rd12, %rd1, %rd11;
	ld.global.u32 	%r100, [%rd12];
	add.s32 	%r117, %r100, %r117;
	add.s32 	%r106, %r106, 1;
	add.s32 	%r114, %r114, 1;
	setp.ne.s32 	%p9, %r114, 0;
	@%p9 bra 	$L__BB0_12;
$L__BB0_13:
	cvta.to.global.u64 	%rd13, %rd3;
	div.u32 	%r101, %r117, %r1;
	mul.wide.u32 	%rd14, %r2, 4;
	add.s64 	%rd15, %rd13, %rd14;
	st.global.u32 	[%rd15], %r101;
	ret;

}


// ===== COMPILED SASS (sm_100) =====

	.target	sm_100

	.elftype	@"ET_EXEC"


//--------------------- .note.nv.tkinfo           --------------------------
	.section	.note.nv.tkinfo,"",@"SHT_NOTE"
	.sectionflags	@"SHF_NOTE_NV_TKINFO"
	.tkinfo
        /*0018*/ 	.word	0x00000002
        /*0030*/ 	.string	""
        /*0030*/ 	.string	"ptxas"
        /*0030*/ 	.string	"Cuda compilation tools, release 13.0, V13.0.88"
        /*0030*/ 	.string	"Build cuda_13.0.r13.0/compiler.36424714_0"
        /*0030*/ 	.string	"-arch sm_100 -m 64 "



//--------------------- .note.nv.cuinfo           --------------------------
	.section	.note.nv.cuinfo,"",@"SHT_NOTE"
	.sectionflags	@"SHF_NOTE_NV_CUINFO"
        /*0018*/ 	.short	0x0002
        /*001a*/ 	.short	0x0064
        /*001c*/ 	.short	0x0082
	.zero		2


//--------------------- .nv.info                  --------------------------
	.section	.nv.info,"",@"SHT_CUDA_INFO"
	.align	4


	//----- nvinfo : EIATTR_REGCOUNT
	.align		4
        /*0000*/ 	.byte	0x04, 0x2f
        /*0002*/ 	.short	(.L_1 - .L_0)
	.align		4
.L_0:
        /*0004*/ 	.word	index@(_Z14mean_per_blockPiS_i)
        /*0008*/ 	.word	0x0000001d


	//----- nvinfo : EIATTR_FRAME_SIZE
	.align		4
.L_1:
        /*000c*/ 	.byte	0x04, 0x11
        /*000e*/ 	.short	(.L_3 - .L_2)
	.align		4
.L_2:
        /*0010*/ 	.word	index@(_Z14mean_per_blockPiS_i)
        /*0014*/ 	.word	0x00000000


	//----- nvinfo : EIATTR_MIN_STACK_SIZE
	.align		4
.L_3:
        /*0018*/ 	.byte	0x04, 0x12
        /*001a*/ 	.short	(.L_5 - .L_4)
	.align		4
.L_4:
        /*001c*/ 	.word	index@(_Z14mean_per_blockPiS_i)
        /*0020*/ 	.word	0x00000000
.L_5:


//--------------------- .nv.compat                --------------------------
	.section	.nv.compat,"",@"SHT_CUDA_COMPAT_INFO"
	.align	4
        /*0000*/ 	.byte	0x02, 0x09, 0x00, 0x00, 0x02, 0x02, 0x01, 0x00, 0x02, 0x05, 0x05, 0x00, 0x03, 0x07, 0x01, 0x01
        /*0010*/ 	.byte	0x02, 0x03, 0x00, 0x00, 0x02, 0x06, 0x01, 0x00, 0x04, 0x0b, 0x08, 0x00, 0x09, 0x00, 0x00, 0x00
        /*0020*/ 	.byte	0x00, 0x00, 0x00, 0x00


//--------------------- .nv.info._Z14mean_per_blockPiS_i --------------------------
	.section	.nv.info._Z14mean_per_blockPiS_i,"",@"SHT_CUDA_INFO"
	.sectionflags	@""
	.align	4


	//----- nvinfo : EIATTR_CUDA_API_VERSION
	.align		4
        /*0000*/ 	.byte	0x04, 0x37
        /*0002*/ 	.short	(.L_7 - .L_6)
.L_6:
        /*0004*/ 	.word	0x00000082


	//----- nvinfo : EIATTR_KPARAM_INFO
	.align		4
.L_7:
        /*0008*/ 	.byte	0x04, 0x17
        /*000a*/ 	.short	(.L_9 - .L_8)
.L_8:
        /*000c*/ 	.word	0x00000000
        /*0010*/ 	.short	0x0002
        /*0012*/ 	.short	0x0010
        /*0014*/ 	.byte	0x00, 0xf0, 0x11, 0x00


	//----- nvinfo : EIATTR_KPARAM_INFO
	.align		4
.L_9:
        /*0018*/ 	.byte	0x04, 0x17
        /*001a*/ 	.short	(.L_11 - .L_10)
.L_10:
        /*001c*/ 	.word	0x00000000
        /*0020*/ 	.short	0x0001
        /*0022*/ 	.short	0x0008
        /*0024*/ 	.byte	0x00, 0xf5, 0x21, 0x00


	//----- nvinfo : EIATTR_KPARAM_INFO
	.align		4
.L_11:
        /*0028*/ 	.byte	0x04, 0x17
        /*002a*/ 	.short	(.L_13 - .L_12)
.L_12:
        /*002c*/ 	.word	0x00000000
        /*0030*/ 	.short	0x0000
        /*0032*/ 	.short	0x0000
        /*0034*/ 	.byte	0x00, 0xf5, 0x21, 0x00


	//----- nvinfo : EIATTR_SPARSE_MMA_MASK
	.align		4
.L_13:
        /*0038*/ 	.byte	0x03, 0x50
        /*003a*/ 	.short	0x0000


	//----- nvinfo : EIATTR_MAXREG_COUNT
	.align		4
        /*003c*/ 	.byte	0x03, 0x1b
        /*003e*/ 	.short	0x00ff


	//----- nvinfo : EIATTR_MERCURY_ISA_VERSION
	.align		4
        /*0040*/ 	.byte	0x03, 0x5f
        /*0042*/ 	.short	0x0101


	//----- nvinfo : EIATTR_VRC_CTA_INIT_COUNT
	.align		4
        /*0044*/ 	.byte	0x02, 0x4a
	.zero		1
	.zero		1


	//----- nvinfo : EIATTR_EXIT_INSTR_OFFSETS
	.align		4
        /*0048*/ 	.byte	0x04, 0x1c
        /*004a*/ 	.short	(.L_15 - .L_14)


	//   ....[0]....
.L_14:
        /*004c*/ 	.word	0x00000750


	//----- nvinfo : EIATTR_CBANK_PARAM_SIZE
	.align		4
.L_15:
        /*0050*/ 	.byte	0x03, 0x19
        /*0052*/ 	.short	0x0014


	//----- nvinfo : EIATTR_PARAM_CBANK
	.align		4
        /*0054*/ 	.byte	0x04, 0x0a
        /*0056*/ 	.short	(.L_17 - .L_16)
	.align		4
.L_16:
        /*0058*/ 	.word	index@(.nv.constant0._Z14mean_per_blockPiS_i)
        /*005c*/ 	.short	0x0380
        /*005e*/ 	.short	0x0014


	//----- nvinfo : EIATTR_SW_WAR
	.align		4
.L_17:
        /*0060*/ 	.byte	0x04, 0x36
        /*0062*/ 	.short	(.L_19 - .L_18)
.L_18:
        /*0064*/ 	.word	0x00000008
.L_19:


//--------------------- .nv.callgraph             --------------------------
	.section	.nv.callgraph,"",@"SHT_CUDA_CALLGRAPH"
	.align	4
	.sectionentsize	8
	.align		4
        /*0000*/ 	.word	0x00000000
	.align		4
        /*0004*/ 	.word	0xffffffff
	.align		4
        /*0008*/ 	.word	0x00000000
	.align		4
        /*000c*/ 	.word	0xfffffffe
	.align		4
        /*0010*/ 	.word	0x00000000
	.align		4
        /*0014*/ 	.word	0xfffffffd
	.align		4
        /*0018*/ 	.word	0x00000000
	.align		4
        /*001c*/ 	.word	0xfffffffc


//--------------------- .text._Z14mean_per_blockPiS_i --------------------------
	.section	.text._Z14mean_per_blockPiS_i,"ax",@progbits
	.align	128
        .global         _Z14mean_per_blockPiS_i
        .type           _Z14mean_per_blockPiS_i,@function
        .size           _Z14mean_per_blockPiS_i,(.L_x_7 - _Z14mean_per_blockPiS_i)
        .other          _Z14mean_per_blockPiS_i,@"STO_CUDA_ENTRY STV_DEFAULT"
_Z14mean_per_blockPiS_i:
.text._Z14mean_per_blockPiS_i:
[----:B------:R-:W-:Y:S01]  /*0000*/  LDC R1, c[0x0][0x37c] ;  /* 0x0000df00ff017b82 */ /* 0x000fe20000000800 */
[----:B------:R-:W0:Y:S07]  /*0010*/  S2R R0, SR_CTAID.X ;  /* 0x0000000000007919 */ /* 0x000e2e0000002500 */
[----:B------:R-:W1:Y:S01]  /*0020*/  LDC R2, c[0x0][0x390] ;  /* 0x0000e400ff027b82 */ /* 0x000e620000000800 */
[----:B------:R-:W0:Y:S01]  /*0030*/  LDCU UR6, c[0x0][0x360] ;  /* 0x00006c00ff0677ac */ /* 0x000e220008000800 */
[----:B------:R-:W-:Y:S01]  /*0040*/  IMAD.MOV.U32 R4, RZ, RZ, RZ ;  /* 0x000000ffff047224 */ /* 0x000fe200078e00ff */
[----:B------:R-:W2:Y:S01]  /*0050*/  LDCU.64 UR4, c[0x0][0x358] ;  /* 0x00006b00ff0477ac */ /* 0x000ea20008000a00 */
[----:B0-----:R-:W-:-:S05]  /*0060*/  IMAD R5, R0, UR6, RZ ;  /* 0x0000000600057c24 */ /* 0x001fca000f8e02ff */
[----:B-1----:R-:W-:-:S04]  /*0070*/  VIADDMNMX.U32 R2, R5, UR6, R2, PT ;  /* 0x0000000605027c46 */ /* 0x002fc8000b800002 */
[----:B------:R-:W-:-:S13]  /*0080*/  ISETP.GE.U32.AND P0, PT, R5, R2, PT ;  /* 0x000000020500720c */ /* 0x000fda0003f06070 */
[----:B--2---:R-:W-:Y:S05]  /*0090*/  @P0 BRA `(.L_x_0) ;  /* 0x0000000400580947 */ /* 0x004fea0003800000 */
[----:B------:R-:W-:Y:S02]  /*00a0*/  IMAD.IADD R8, R2, 0x1, -R5 ;  /* 0x0000000102087824 */ /* 0x000fe400078e0a05 */
[----:B------:R-:W-:Y:S02]  /*00b0*/  IMAD.IADD R2, R5, 0x1, -R2 ;  /* 0x0000000105027824 */ /* 0x000fe400078e0a02 */
[----:B------:R-:W-:Y:S01]  /*00c0*/  IMAD.MOV.U32 R4, RZ, RZ, RZ ;  /* 0x000000ffff047224 */ /* 0x000fe200078e00ff */
[----:B------:R-:W-:Y:S02]  /*00d0*/  LOP3.LUT R24, R8, 0xf, RZ, 0xc0, !PT ;  /* 0x0000000f08187812 */ /* 0x000fe400078ec0ff */
[----:B------:R-:W-:Y:S02]  /*00e0*/  ISETP.GT.U32.AND P1, PT, R2, -0x10, PT ;  /* 0xfffffff00200780c */ /* 0x000fe40003f24070 */
[----:B------:R-:W-:-:S11]  /*00f0*/  ISETP.NE.AND P0, PT, R24, RZ, PT ;  /* 0x000000ff1800720c */ /* 0x000fd60003f05270 */
[----:B------:R-:W-:Y:S05]  /*0100*/  @P1 BRA `(.L_x_1) ;  /* 0x00000000008c1947 */ /* 0x000fea0003800000 */
[----:B------:R-:W0:Y:S01]  /*0110*/  LDC.64 R2, c[0x0][0x380] ;  /* 0x0000e000ff027b82 */ /* 0x000e220000000a00 */
[----:B------:R-:W-:Y:S01]  /*0120*/  LOP3.LUT R9, R8, 0xfffffff0, RZ, 0xc0, !PT ;  /* 0xfffffff008097812 */ /* 0x000fe200078ec0ff */
[----:B------:R-:W-:-:S04]  /*0130*/  IMAD.MOV.U32 R4, RZ, RZ, RZ ;  /* 0x000000ffff047224 */ /* 0x000fc800078e00ff */
[----:B------:R-:W-:Y:S01]  /*0140*/  IMAD.MOV R9, RZ, RZ, -R9 ;  /* 0x000000ffff097224 */ /* 0x000fe200078e0a09 */
[----:B0-----:R-:W-:-:S05]  /*0150*/  IADD3 R2, P1, PT, R2, 0x20, RZ ;  /* 0x0000002002027810 */ /* 0x001fca0007f3e0ff */
[----:B------:R-:W-:-:S08]  /*0160*/  IMAD.X R3, RZ, RZ, R3, P1 ;  /* 0x000000ffff037224 */ /* 0x000fd000008e0603 */
.L_x_2:
[----:B------:R-:W-:-:S05]  /*0170*/  IMAD.WIDE R6, R5, 0x4, R2 ;  /* 0x0000000405067825 */ /* 0x000fca00078e0202 */
[----:B------:R-:W2:Y:S04]  /*0180*/  LDG.E R19, desc[UR4][R6.64+-0x20] ;  /* 0xffffe00406137981 */ /* 0x000ea8000c1e1900 */
[----:B------:R-:W2:Y:S04]  /*0190*/  LDG.E R18, desc[UR4][R6.64+-0x1c] ;  /* 0xffffe40406127981 */ /* 0x000ea8000c1e1900 */
[----:B------:R-:W3:Y:S04]  /*01a0*/  LDG.E R21, desc[UR4][R6.64+-0x18] ;  /* 0xffffe80406157981 */ /* 0x000ee8000c1e1900 */
[----:B------:R-:W3:Y:S04]  /*01b0*/  LDG.E R20, desc[UR4][R6.64+-0x14] ;  /* 0xffffec0406147981 */ /* 0x000ee8000c1e1900 */
[----:B------:R-:W4:Y:S04]  /*01c0*/  LDG.E R23, desc[UR4][R6.64+-0x10] ;  /* 0xfffff00406177981 */ /* 0x000f28000c1e1900 */
[----:B------:R-:W4:Y:S04]  /*01d0*/  LDG.E R22, desc[UR4][R6.64+-0xc] ;  /* 0xfffff40406167981 */ /* 0x000f28000c1e1900 */
[----:B------:R-:W5:Y:S04]  /*01e0*/  LDG.E R25, desc[UR4][R6.64+-0x8] ;  /* 0xfffff80406197981 */ /* 0x000f68000c1e1900 */
        /* <DEDUP_REMOVED lines=8> */
[----:B------:R-:W5:Y:S01]  /*0270*/  LDG.E R17, desc[UR4][R6.64+0x1c] ;  /* 0x00001c0406117981 */ /* 0x000f62000c1e1900 */
[----:B------:R-:W-:-:S02]  /*0280*/  VIADD R9, R9, 0x10 ;  /* 0x0000001009097836 */ /* 0x000fc40000000000 */
[----:B------:R-:W-:-:S03]  /*0290*/  VIADD R5, R5, 0x10 ;  /* 0x0000001005057836 */ /* 0x000fc60000000000 */
[----:B------:R-:W-:Y:S02]  /*02a0*/  ISETP.NE.AND P1, PT, R9, RZ, PT ;  /* 0x000000ff0900720c */ /* 0x000fe40003f25270 */
[----:B--2---:R-:W-:-:S04]  /*02b0*/  IADD3 R18, PT, PT, R18, R19, R4 ;  /* 0x0000001312127210 */ /* 0x004fc80007ffe004 */
[----:B---3--:R-:W-:-:S04]  /*02c0*/  IADD3 R18, PT, PT, R20, R21, R18 ;  /* 0x0000001514127210 */ /* 0x008fc80007ffe012 */
[----:B----4-:R-:W-:-:S04]  /*02d0*/  IADD3 R18, PT, PT, R22, R23, R18 ;  /* 0x0000001716127210 */ /* 0x010fc80007ffe012 */
[----:B-----5:R-:W-:-:S04]  /*02e0*/  IADD3 R18, PT, PT, R26, R25, R18 ;  /* 0x000000191a127210 */ /* 0x020fc80007ffe012 */
[----:B------:R-:W-:-:S04]  /*02f0*/  IADD3 R15, PT, PT, R15, R16, R18 ;  /* 0x000000100f0f7210 */ /* 0x000fc80007ffe012 */
[----:B------:R-:W-:-:S04]  /*0300*/  IADD3 R13, PT, PT, R13, R14, R15 ;  /* 0x0000000e0d0d7210 */ /* 0x000fc80007ffe00f */
[----:B------:R-:W-:-:S04]  /*0310*/  IADD3 R11, PT, PT, R11, R12, R13 ;  /* 0x0000000c0b0b7210 */ /* 0x000fc80007ffe00d */
[----:B------:R-:W-:Y:S01]  /*0320*/  IADD3 R4, PT, PT, R17, R10, R11 ;  /* 0x0000000a11047210 */ /* 0x000fe20007ffe00b */
[----:B------:R-:W-:Y:S06]  /*0330*/  @P1 BRA `(.L_x_2) ;  /* 0xfffffffc008c1947 */ /* 0x000fec000383ffff */
.L_x_1:
[----:B------:R-:W-:Y:S05]  /*0340*/  @!P0 BRA `(.L_x_0) ;  /* 0x0000000000ac8947 */ /* 0x000fea0003800000 */
[----:B------:R-:W-:Y:S02]  /*0350*/  ISETP.GE.U32.AND P0, PT, R24, 0x8, PT ;  /* 0x000000081800780c */ /* 0x000fe40003f06070 */
[----:B------:R-:W-:-:S04]  /*0360*/  LOP3.LUT R15, R8, 0x7, RZ, 0xc0, !PT ;  /* 0x00000007080f7812 */ /* 0x000fc800078ec0ff */
[----:B------:R-:W-:-:S07]  /*0370*/  ISETP.NE.AND P1, PT, R15, RZ, PT ;  /* 0x000000ff0f00720c */ /* 0x000fce0003f25270 */
[----:B------:R-:W-:Y:S06]  /*0380*/  @!P0 BRA `(.L_x_3) ;  /* 0x00000000003c8947 */ /* 0x000fec0003800000 */
[----:B------:R-:W0:Y:S02]  /*0390*/  LDC.64 R2, c[0x0][0x380] ;  /* 0x0000e000ff027b82 */ /* 0x000e240000000a00 */
[----:B0-----:R-:W-:-:S05]  /*03a0*/  IMAD.WIDE R2, R5, 0x4, R2 ;  /* 0x0000000405027825 */ /* 0x001fca00078e0202 */
[----:B------:R-:W2:Y:S04]  /*03b0*/  LDG.E R7, desc[UR4][R2.64] ;  /* 0x0000000402077981 */ /* 0x000ea8000c1e1900 */
[----:B------:R-:W2:Y:S04]  /*03c0*/  LDG.E R6, desc[UR4][R2.64+0x4] ;  /* 0x0000040402067981 */ /* 0x000ea8000c1e1900 */
[----:B------:R-:W3:Y:S04]  /*03d0*/  LDG.E R9, desc[UR4][R2.64+0x8] ;  /* 0x0000080402097981 */ /* 0x000ee8000c1e1900 */
[----:B------:R-:W3:Y:S04]  /*03e0*/  LDG.E R10, desc[UR4][R2.64+0xc] ;  /* 0x00000c04020a7981 */ /* 0x000ee8000c1e1900 */
[----:B------:R-:W4:Y:S04]  /*03f0*/  LDG.E R11, desc[UR4][R2.64+0x10] ;  /* 0x00001004020b7981 */ /* 0x000f28000c1e1900 */
[----:B------:R-:W4:Y:S04]  /*0400*/  LDG.E R12, desc[UR4][R2.64+0x14] ;  /* 0x00001404020c7981 */ /* 0x000f28000c1e1900 */
[----:B------:R-:W5:Y:S04]  /*0410*/  LDG.E R13, desc[UR4][R2.64+0x18] ;  /* 0x00001804020d7981 */ /* 0x000f68000c1e1900 */
[----:B------:R-:W5:Y:S01]  /*0420*/  LDG.E R14, desc[UR4][R2.64+0x1c] ;  /* 0x00001c04020e7981 */ /* 0x000f62000c1e1900 */
[----:B------:R-:W-:Y:S01]  /*0430*/  VIADD R5, R5, 0x8 ;  /* 0x0000000805057836 */ /* 0x000fe20000000000 */
[----:B--2---:R-:W-:-:S04]  /*0440*/  IADD3 R6, PT, PT, R6, R7, R4 ;  /* 0x0000000706067210 */ /* 0x004fc80007ffe004 */
[----:B---3--:R-:W-:-:S04]  /*0450*/  IADD3 R6, PT, PT, R10, R9, R6 ;  /* 0x000000090a067210 */ /* 0x008fc80007ffe006 */
[----:B----4-:R-:W-:-:S04]  /*0460*/  IADD3 R6, PT, PT, R12, R11, R6 ;  /* 0x0000000b0c067210 */ /* 0x010fc80007ffe006 */
[----:B-----5:R-:W-:-:S07]  /*0470*/  IADD3 R4, PT, PT, R14, R13, R6 ;  /* 0x0000000d0e047210 */ /* 0x020fce0007ffe006 */
.L_x_3:
        /* <DEDUP_REMOVED lines=10> */
[----:B------:R-:W3:Y:S01]  /*0520*/  LDG.E R10, desc[UR4][R2.64+0xc] ;  /* 0x00000c04020a7981 */ /* 0x000ee2000c1e1900 */
[----:B------:R-:W-:Y:S01]  /*0530*/  VIADD R5, R5, 0x4 ;  /* 0x0000000405057836 */ /* 0x000fe20000000000 */
[----:B--2---:R-:W-:-:S04]  /*0540*/  IADD3 R4, PT, PT, R6, R7, R4 ;  /* 0x0000000706047210 */ /* 0x004fc80007ffe004 */
[----:B---3--:R-:W-:-:S07]  /*0550*/  IADD3 R4, PT, PT, R10, R9, R4 ;  /* 0x000000090a047210 */ /* 0x008fce0007ffe004 */
.L_x_4:
[----:B------:R-:W-:Y:S05]  /*0560*/  @!P1 BRA `(.L_x_0) ;  /* 0x0000000000249947 */ /* 0x000fea0003800000 */
[----:B------:R-:W0:Y:S01]  /*0570*/  LDC.64 R6, c[0x0][0x380] ;  /* 0x0000e000ff067b82 */ /* 0x000e220000000a00 */
[----:B------:R-:W-:-:S07]  /*0580*/  IMAD.MOV R8, RZ, RZ, -R8 ;  /* 0x000000ffff087224 */ /* 0x000fce00078e0a08 */
.L_x_5:
[----:B0-----:R-:W-:-:S06]  /*0590*/  IMAD.WIDE R2, R5, 0x4, R6 ;  /* 0x0000000405027825 */ /* 0x001fcc00078e0206 */
[----:B------:R-:W2:Y:S01]  /*05a0*/  LDG.E R3, desc[UR4][R2.64] ;  /* 0x0000000402037981 */ /* 0x000ea2000c1e1900 */
[----:B------:R-:W-:Y:S02]  /*05b0*/  VIADD R8, R8, 0x1 ;  /* 0x0000000108087836 */ /* 0x000fe40000000000 */
[----:B------:R-:W-:-:S03]  /*05c0*/  VIADD R5, R5, 0x1 ;  /* 0x0000000105057836 */ /* 0x000fc60000000000 */
[----:B------:R-:W-:Y:S01]  /*05d0*/  ISETP.NE.AND P0, PT, R8, RZ, PT ;  /* 0x000000ff0800720c */ /* 0x000fe20003f05270 */
[----:B--2---:R-:W-:-:S12]  /*05e0*/  IMAD.IADD R4, R3, 0x1, R4 ;  /* 0x0000000103047824 */ /* 0x004fd800078e0204 */
[----:B------:R-:W-:Y:S05]  /*05f0*/  @P0 BRA `(.L_x_5) ;  /* 0xfffffffc00e40947 */ /* 0x000fea000383ffff */
.L_x_0:
[----:B------:R-:W0:Y:S01]  /*0600*/  I2F.U32.RP R5, UR6 ;  /* 0x0000000600057d06 */ /* 0x000e220008209000 */
[----:B------:R-:W-:Y:S01]  /*0610*/  IMAD.MOV.U32 R2, RZ, RZ, RZ ;  /* 0x000000ffff027224 */ /* 0x000fe200078e00ff */
[----:B------:R-:W-:-:S06]  /*0620*/  ISETP.NE.U32.AND P2, PT, RZ, UR6, PT ;  /* 0x00000006ff007c0c */ /* 0x000fcc000bf45070 */
[----:B0-----:R-:W0:Y:S02]  /*0630*/  MUFU.RCP R5, R5 ;  /* 0x0000000500057308 */ /* 0x001e240000001000 */
[----:B0-----:R-:W-:-:S06]  /*0640*/  VIADD R6, R5, 0xffffffe ;  /* 0x0ffffffe05067836 */ /* 0x001fcc0000000000 */
[----:B------:R-:W0:Y:S02]  /*0650*/  F2I.FTZ.U32.TRUNC.NTZ R3, R6 ;  /* 0x0000000600037305 */ /* 0x000e24000021f000 */
[----:B0-----:R-:W-:-:S04]  /*0660*/  IMAD.MOV R7, RZ, RZ, -R3 ;  /* 0x000000ffff077224 */ /* 0x001fc800078e0a03 */
[----:B------:R-:W-:-:S04]  /*0670*/  IMAD R7, R7, UR6, RZ ;  /* 0x0000000607077c24 */ /* 0x000fc8000f8e02ff */
[----:B------:R-:W-:-:S06]  /*0680*/  IMAD.HI.U32 R3, R3, R7, R2 ;  /* 0x0000000703037227 */ /* 0x000fcc00078e0002 */
[----:B------:R-:W-:-:S04]  /*0690*/  IMAD.HI.U32 R7, R3, R4, RZ ;  /* 0x0000000403077227 */ /* 0x000fc800078e00ff */
[----:B------:R-:W-:-:S04]  /*06a0*/  IMAD.MOV R3, RZ, RZ, -R7 ;  /* 0x000000ffff037224 */ /* 0x000fc800078e0a07 */
[----:B------:R-:W-:Y:S02]  /*06b0*/  IMAD R4, R3, UR6, R4 ;  /* 0x0000000603047c24 */ /* 0x000fe4000f8e0204 */
[----:B------:R-:W0:Y:S03]  /*06c0*/  LDC.64 R2, c[0x0][0x388] ;  /* 0x0000e200ff027b82 */ /* 0x000e260000000a00 */
[----:B------:R-:W-:-:S13]  /*06d0*/  ISETP.GE.U32.AND P0, PT, R4, UR6, PT ;  /* 0x0000000604007c0c */ /* 0x000fda000bf06070 */
[----:B------:R-:W-:Y:S02]  /*06e0*/  @P0 VIADD R4, R4, -UR6 ;  /* 0x8000000604040c36 */ /* 0x000fe40008000000 */
[----:B------:R-:W-:-:S03]  /*06f0*/  @P0 VIADD R7, R7, 0x1 ;  /* 0x0000000107070836 */ /* 0x000fc60000000000 */
[----:B------:R-:W-:Y:S01]  /*0700*/  ISETP.GE.U32.AND P1, PT, R4, UR6, PT ;  /* 0x0000000604007c0c */ /* 0x000fe2000bf26070 */
[----:B0-----:R-:W-:-:S12]  /*0710*/  IMAD.WIDE.U32 R2, R0, 0x4, R2 ;  /* 0x0000000400027825 */ /* 0x001fd800078e0002 */
[----:B------:R-:W-:Y:S01]  /*0720*/  @P1 VIADD R7, R7, 0x1 ;  /* 0x0000000107071836 */ /* 0x000fe20000000000 */
[----:B------:R-:W-:-:S05]  /*0730*/  @!P2 LOP3.LUT R7, RZ, UR6, RZ, 0x33, !PT ;  /* 0x00000006ff07ac12 */ /* 0x000fca000f8e33ff */
[----:B------:R-:W-:Y:S01]  /*0740*/  STG.E desc[UR4][R2.64], R7 ;  /* 0x0000000702007986 */ /* 0x000fe2000c101904 */
[----:B------:R-:W-:Y:S05]  /*0750*/  EXIT ;  /* 0x000000000000794d */ /* 0x000fea0003800000 */
.L_x_6:
[----:B------:R-:W-:-:S00]  /*0760*/  BRA `(.L_x_6) ;  /* 0xfffffffc00fc7947 */ /* 0x000fc0000383ffff */
[----:B------:R-:W-:-:S00]  /*0770*/  NOP ;  /* 0x0000000000007918 */ /* 0x000fc00000000000 */
        /* <DEDUP_REMOVED lines=8> */
.L_x_7:


//--------------------- .nv.shared.reserved.0     --------------------------
	.section	.nv.shared.reserved.0,"aw",@nobits
	.weak		__nv_reservedSMEM_offset_0_alias
	.size		__nv_reservedSMEM_offset_0_alias, 0, 64
	.other		__nv_reservedSMEM_offset_0_alias,@"STO_CUDA_RESERVED_SHARED STV_DEFAULT"
__nv_reservedSMEM_offset_0_alias:
	.zero		0
	.zero		64


//--------------------- .nv.constant0._Z14mean_per_blockPiS_i --------------------------
	.section	.nv.constant0._Z14mean_per_blockPiS_i,"a",@progbits
	.sectionflags	@""
	.align	4
.nv.constant0._Z14mean_per_blockPiS_i:
	.zero		916


//--------------------- SYMBOLS --------------------------

	.type		.nv.reservedSmem.offset0,@object
	.size		.nv.reservedSmem.offset0,0x4
